//
// Generated by NVIDIA NVVM Compiler
//
// Compiler Build ID: CL-36424714
// Cuda compilation tools, release 13.0, V13.0.88
// Based on NVVM 20.0.0
//

.version 9.0
.target sm_100
.address_size 64

	// .globl	_Z6kernelPfS_S_iiiiii

.visible .entry _Z6kernelPfS_S_iiiiii(
	.param .u64 .ptr .align 1 _Z6kernelPfS_S_iiiiii_param_0,
	.param .u64 .ptr .align 1 _Z6kernelPfS_S_iiiiii_param_1,
	.param .u64 .ptr .align 1 _Z6kernelPfS_S_iiiiii_param_2,
	.param .u32 _Z6kernelPfS_S_iiiiii_param_3,
	.param .u32 _Z6kernelPfS_S_iiiiii_param_4,
	.param .u32 _Z6kernelPfS_S_iiiiii_param_5,
	.param .u32 _Z6kernelPfS_S_iiiiii_param_6,
	.param .u32 _Z6kernelPfS_S_iiiiii_param_7,
	.param .u32 _Z6kernelPfS_S_iiiiii_param_8
)
{
	.reg .pred 	%p<97>;
	.reg .b32 	%r<103>;
	.reg .b32 	%f<103>;
	.reg .b64 	%rd<26>;

	ld.param.u64 	%rd10, [_Z6kernelPfS_S_iiiiii_param_0];
	ld.param.u64 	%rd11, [_Z6kernelPfS_S_iiiiii_param_2];
	ld.param.u32 	%r40, [_Z6kernelPfS_S_iiiiii_param_3];
	ld.param.u32 	%r41, [_Z6kernelPfS_S_iiiiii_param_4];
	ld.param.u32 	%r45, [_Z6kernelPfS_S_iiiiii_param_5];
	ld.param.u32 	%r43, [_Z6kernelPfS_S_iiiiii_param_6];
	ld.param.u32 	%r46, [_Z6kernelPfS_S_iiiiii_param_7];
	ld.param.u32 	%r44, [_Z6kernelPfS_S_iiiiii_param_8];
	cvta.to.global.u64 	%rd1, %rd11;
	cvta.to.global.u64 	%rd2, %rd10;
	mov.u32 	%r47, %ctaid.x;
	mov.u32 	%r48, %ntid.x;
	mov.u32 	%r49, %tid.x;
	mad.lo.s32 	%r1, %r47, %r48, %r49;
	mov.u32 	%r50, %ctaid.y;
	mov.u32 	%r51, %ntid.y;
	mov.u32 	%r52, %tid.y;
	mad.lo.s32 	%r53, %r50, %r51, %r52;
	mov.u32 	%r54, %ctaid.z;
	div.u32 	%r4, %r54, %r41;
	mul.lo.s32 	%r55, %r4, %r41;
	sub.s32 	%r3, %r54, %r55;
	setp.ge.s32 	%p2, %r1, %r43;
	setp.ge.s32 	%p3, %r53, %r45;
	or.pred  	%p4, %p2, %p3;
	setp.ge.s32 	%p5, %r3, %r41;
	or.pred  	%p6, %p4, %p5;
	setp.ge.s32 	%p7, %r4, %r46;
	or.pred  	%p8, %p6, %p7;
	mov.f32 	%f101, 0f00000000;
	@%p8 bra 	$L__BB0_49;
	shr.u32 	%r56, %r44, 31;
	add.s32 	%r57, %r44, %r56;
	shr.s32 	%r5, %r57, 1;
	setp.lt.s32 	%p9, %r40, 1;
	@%p9 bra 	$L__BB0_48;
	neg.s32 	%r6, %r5;
	setp.lt.s32 	%p10, %r44, -1;
	@%p10 bra 	$L__BB0_48;
	abs.s32 	%r7, %r5;
	add.s32 	%r8, %r5, %r7;
	add.s32 	%r59, %r8, 1;
	and.b32  	%r9, %r59, 7;
	mul.lo.s32 	%r10, %r3, %r40;
	mul.lo.s32 	%r11, %r4, %r40;
	mov.f32 	%f101, 0f00000000;
	mov.b32 	%r94, 0;
$L__BB0_4:
	add.s32 	%r60, %r94, %r11;
	mul.lo.s32 	%r13, %r60, %r45;
	add.s32 	%r61, %r94, %r10;
	mad.lo.s32 	%r14, %r61, %r44, %r5;
	mov.u32 	%r95, %r6;
$L__BB0_5:
	mov.u32 	%r15, %r95;
	setp.lt.u32 	%p11, %r8, 7;
	add.s32 	%r62, %r15, %r53;
	setp.gt.s32 	%p12, %r62, -1;
	setp.lt.s32 	%p13, %r62, %r45;
	and.pred  	%p1, %p12, %p13;
	add.s32 	%r63, %r62, %r13;
	mul.lo.s32 	%r16, %r63, %r43;
	add.s32 	%r64, %r14, %r15;
	mad.lo.s32 	%r17, %r64, %r44, %r5;
	mov.u32 	%r101, %r6;
	@%p11 bra 	$L__BB0_25;
	add.s32 	%r65, %r8, 1;
	and.b32  	%r66, %r65, -8;
	neg.s32 	%r97, %r66;
	sub.s32 	%r98, 3, %r5;
	sub.s32 	%r96, %r1, %r5;
	mov.u32 	%r99, %r6;
$L__BB0_7:
	.pragma "nounroll";
	add.s32 	%r67, %r99, %r1;
	setp.gt.s32 	%p14, %r96, -1;
	setp.lt.s32 	%p15, %r96, %r43;
	and.pred  	%p16, %p14, %p15;
	and.pred  	%p17, %p16, %p1;
	add.s32 	%r68, %r67, %r16;
	mul.wide.s32 	%rd12, %r68, 4;
	add.s64 	%rd3, %rd2, %rd12;
	add.s32 	%r69, %r17, %r99;
	mul.wide.s32 	%rd13, %r69, 4;
	add.s64 	%rd4, %rd1, %rd13;
	not.pred 	%p18, %p17;
	@%p18 bra 	$L__BB0_9;
	ld.global.f32 	%f45, [%rd3];
	ld.global.f32 	%f46, [%rd4];
	fma.rn.f32 	%f101, %f45, %f46, %f101;
$L__BB0_9:
	add.s32 	%r70, %r96, 1;
	setp.gt.s32 	%p19, %r70, -1;
	setp.lt.s32 	%p20, %r70, %r43;
	and.pred  	%p21, %p19, %p20;
	and.pred  	%p22, %p21, %p1;
	not.pred 	%p23, %p22;
	@%p23 bra 	$L__BB0_11;
	ld.global.f32 	%f47, [%rd3+4];
	ld.global.f32 	%f48, [%rd4+4];
	fma.rn.f32 	%f101, %f47, %f48, %f101;
$L__BB0_11:
	add.s32 	%r71, %r96, 2;
	setp.gt.s32 	%p24, %r71, -1;
	setp.lt.s32 	%p25, %r71, %r43;
	and.pred  	%p26, %p24, %p25;
	and.pred  	%p27, %p26, %p1;
	not.pred 	%p28, %p27;
	@%p28 bra 	$L__BB0_13;
	ld.global.f32 	%f49, [%rd3+8];
	ld.global.f32 	%f50, [%rd4+8];
	fma.rn.f32 	%f101, %f49, %f50, %f101;
$L__BB0_13:
	add.s32 	%r72, %r96, 3;
	setp.gt.s32 	%p29, %r72, -1;
	setp.lt.s32 	%p30, %r72, %r43;
	and.pred  	%p31, %p29, %p30;
	and.pred  	%p32, %p31, %p1;
	not.pred 	%p33, %p32;
	@%p33 bra 	$L__BB0_15;
	ld.global.f32 	%f51, [%rd3+12];
	ld.global.f32 	%f52, [%rd4+12];
	fma.rn.f32 	%f101, %f51, %f52, %f101;
$L__BB0_15:
	add.s32 	%r73, %r96, 4;
	setp.gt.s32 	%p34, %r73, -1;
	setp.lt.s32 	%p35, %r73, %r43;
	and.pred  	%p36, %p34, %p35;
	and.pred  	%p37, %p36, %p1;
	not.pred 	%p38, %p37;
	@%p38 bra 	$L__BB0_17;
	ld.global.f32 	%f53, [%rd3+16];
	ld.global.f32 	%f54, [%rd4+16];
	fma.rn.f32 	%f101, %f53, %f54, %f101;
$L__BB0_17:
	add.s32 	%r74, %r96, 5;
	setp.gt.s32 	%p39, %r74, -1;
	setp.lt.s32 	%p40, %r74, %r43;
	and.pred  	%p41, %p39, %p40;
	and.pred  	%p42, %p41, %p1;
	not.pred 	%p43, %p42;
	@%p43 bra 	$L__BB0_19;
	ld.global.f32 	%f55, [%rd3+20];
	ld.global.f32 	%f56, [%rd4+20];
	fma.rn.f32 	%f101, %f55, %f56, %f101;
$L__BB0_19:
	add.s32 	%r75, %r96, 6;
	setp.gt.s32 	%p44, %r75, -1;
	setp.lt.s32 	%p45, %r75, %r43;
	and.pred  	%p46, %p44, %p45;
	and.pred  	%p47, %p46, %p1;
	not.pred 	%p48, %p47;
	@%p48 bra 	$L__BB0_21;
	ld.global.f32 	%f57, [%rd3+24];
	ld.global.f32 	%f58, [%rd4+24];
	fma.rn.f32 	%f101, %f57, %f58, %f101;
$L__BB0_21:
	add.s32 	%r76, %r96, 7;
	setp.gt.s32 	%p49, %r76, -1;
	setp.lt.s32 	%p50, %r76, %r43;
	and.pred  	%p51, %p49, %p50;
	and.pred  	%p52, %p51, %p1;
	not.pred 	%p53, %p52;
	@%p53 bra 	$L__BB0_23;
	ld.global.f32 	%f59, [%rd3+28];
	ld.global.f32 	%f60, [%rd4+28];
	fma.rn.f32 	%f101, %f59, %f60, %f101;
$L__BB0_23:
	add.s32 	%r99, %r99, 8;
	add.s32 	%r98, %r98, 8;
	add.s32 	%r97, %r97, 8;
	add.s32 	%r96, %r96, 8;
	setp.ne.s32 	%p54, %r97, 0;
	@%p54 bra 	$L__BB0_7;
	add.s32 	%r101, %r98, -3;
$L__BB0_25:
	setp.eq.s32 	%p55, %r9, 0;
	@%p55 bra 	$L__BB0_46;
	add.s32 	%r77, %r9, -1;
	setp.lt.u32 	%p56, %r77, 3;
	@%p56 bra 	$L__BB0_36;
	add.s32 	%r31, %r101, %r1;
	setp.gt.s32 	%p57, %r31, -1;
	setp.lt.s32 	%p58, %r31, %r43;
	and.pred  	%p59, %p57, %p58;
	and.pred  	%p60, %p59, %p1;
	add.s32 	%r78, %r31, %r16;
	mul.wide.s32 	%rd14, %r78, 4;
	add.s64 	%rd5, %rd2, %rd14;
	add.s32 	%r79, %r17, %r101;
	mul.wide.s32 	%rd15, %r79, 4;
	add.s64 	%rd6, %rd1, %rd15;
	not.pred 	%p61, %p60;
	@%p61 bra 	$L__BB0_29;
	ld.global.f32 	%f62, [%rd5];
	ld.global.f32 	%f63, [%rd6];
	fma.rn.f32 	%f101, %f62, %f63, %f101;
$L__BB0_29:
	add.s32 	%r80, %r31, 1;
	setp.gt.s32 	%p62, %r80, -1;
	setp.lt.s32 	%p63, %r80, %r43;
	and.pred  	%p64, %p62, %p63;
	and.pred  	%p65, %p64, %p1;
	not.pred 	%p66, %p65;
	@%p66 bra 	$L__BB0_31;
	ld.global.f32 	%f64, [%rd5+4];
	ld.global.f32 	%f65, [%rd6+4];
	fma.rn.f32 	%f101, %f64, %f65, %f101;
$L__BB0_31:
	add.s32 	%r81, %r31, 2;
	setp.gt.s32 	%p67, %r81, -1;
	setp.lt.s32 	%p68, %r81, %r43;
	and.pred  	%p69, %p67, %p68;
	and.pred  	%p70, %p69, %p1;
	not.pred 	%p71, %p70;
	@%p71 bra 	$L__BB0_33;
	ld.global.f32 	%f66, [%rd5+8];
	ld.global.f32 	%f67, [%rd6+8];
	fma.rn.f32 	%f101, %f66, %f67, %f101;
$L__BB0_33:
	add.s32 	%r82, %r31, 3;
	setp.gt.s32 	%p72, %r82, -1;
	setp.lt.s32 	%p73, %r82, %r43;
	and.pred  	%p74, %p72, %p73;
	and.pred  	%p75, %p74, %p1;
	not.pred 	%p76, %p75;
	@%p76 bra 	$L__BB0_35;
	ld.global.f32 	%f68, [%rd5+12];
	ld.global.f32 	%f69, [%rd6+12];
	fma.rn.f32 	%f101, %f68, %f69, %f101;
$L__BB0_35:
	add.s32 	%r101, %r101, 4;
$L__BB0_36:
	add.s32 	%r84, %r8, 1;
	and.b32  	%r83, %r84, 3;
	setp.eq.s32 	%p77, %r83, 0;
	@%p77 bra 	$L__BB0_46;
	setp.eq.s32 	%p78, %r83, 1;
	@%p78 bra 	$L__BB0_43;
	add.s32 	%r34, %r101, %r1;
	setp.gt.s32 	%p79, %r34, -1;
	setp.lt.s32 	%p80, %r34, %r43;
	and.pred  	%p81, %p79, %p80;
	and.pred  	%p82, %p81, %p1;
	add.s32 	%r85, %r34, %r16;
	mul.wide.s32 	%rd16, %r85, 4;
	add.s64 	%rd7, %rd2, %rd16;
	add.s32 	%r86, %r17, %r101;
	mul.wide.s32 	%rd17, %r86, 4;
	add.s64 	%rd8, %rd1, %rd17;
	not.pred 	%p83, %p82;
	@%p83 bra 	$L__BB0_40;
	ld.global.f32 	%f71, [%rd7];
	ld.global.f32 	%f72, [%rd8];
	fma.rn.f32 	%f101, %f71, %f72, %f101;
$L__BB0_40:
	add.s32 	%r87, %r34, 1;
	setp.gt.s32 	%p84, %r87, -1;
	setp.lt.s32 	%p85, %r87, %r43;
	and.pred  	%p86, %p84, %p85;
	and.pred  	%p87, %p86, %p1;
	not.pred 	%p88, %p87;
	@%p88 bra 	$L__BB0_42;
	ld.global.f32 	%f73, [%rd7+4];
	ld.global.f32 	%f74, [%rd8+4];
	fma.rn.f32 	%f101, %f73, %f74, %f101;
$L__BB0_42:
	add.s32 	%r101, %r101, 2;
$L__BB0_43:
	and.b32  	%r88, %r8, 1;
	setp.eq.b32 	%p89, %r88, 1;
	@%p89 bra 	$L__BB0_46;
	add.s32 	%r37, %r101, %r1;
	setp.gt.s32 	%p90, %r37, -1;
	setp.lt.s32 	%p91, %r37, %r43;
	and.pred  	%p92, %p90, %p91;
	and.pred  	%p93, %p92, %p1;
	not.pred 	%p94, %p93;
	@%p94 bra 	$L__BB0_46;
	add.s32 	%r89, %r37, %r16;
	add.s32 	%r90, %r17, %r101;
	mul.wide.s32 	%rd18, %r89, 4;
	add.s64 	%rd19, %rd2, %rd18;
	ld.global.f32 	%f75, [%rd19];
	mul.wide.s32 	%rd20, %r90, 4;
	add.s64 	%rd21, %rd1, %rd20;
	ld.global.f32 	%f76, [%rd21];
	fma.rn.f32 	%f101, %f75, %f76, %f101;
$L__BB0_46:
	add.s32 	%r95, %r15, 1;
	setp.ne.s32 	%p95, %r15, %r7;
	@%p95 bra 	$L__BB0_5;
	add.s32 	%r94, %r94, 1;
	setp.ne.s32 	%p96, %r94, %r40;
	@%p96 bra 	$L__BB0_4;
$L__BB0_48:
	ld.param.u64 	%rd25, [_Z6kernelPfS_S_iiiiii_param_1];
	mad.lo.s32 	%r91, %r4, %r41, %r3;
	mad.lo.s32 	%r92, %r91, %r45, %r53;
	mad.lo.s32 	%r93, %r92, %r43, %r1;
	cvta.to.global.u64 	%rd22, %rd25;
	mul.wide.s32 	%rd23, %r93, 4;
	add.s64 	%rd24, %rd22, %rd23;
	st.global.f32 	[%rd24], %f101;
$L__BB0_49:
	ret;

}


// ===== COMPILED SASS (sm_100) =====

	.target	sm_100

	.elftype	@"ET_EXEC"


//--------------------- .note.nv.tkinfo           --------------------------
	.section	.note.nv.tkinfo,"",@"SHT_NOTE"
	.sectionflags	@"SHF_NOTE_NV_TKINFO"
	.tkinfo
        /*0018*/ 	.word	0x00000002
        /*0030*/ 	.string	""
        /*0030*/ 	.string	"ptxas"
        /*0030*/ 	.string	"Cuda compilation tools, release 13.0, V13.0.88"
        /*0030*/ 	.string	"Build cuda_13.0.r13.0/compiler.36424714_0"
        /*0030*/ 	.string	"-arch sm_100 -m 64 "



//--------------------- .note.nv.cuinfo           --------------------------
	.section	.note.nv.cuinfo,"",@"SHT_NOTE"
	.sectionflags	@"SHF_NOTE_NV_CUINFO"
        /*0018*/ 	.short	0x0002
        /*001a*/ 	.short	0x0064
        /*001c*/ 	.short	0x0082
	.zero		2


//--------------------- .nv.info                  --------------------------
	.section	.nv.info,"",@"SHT_CUDA_INFO"
	.align	4


	//----- nvinfo : EIATTR_REGCOUNT
	.align		4
        /*0000*/ 	.byte	0x04, 0x2f
        /*0002*/ 	.short	(.L_1 - .L_0)
	.align		4
.L_0:
        /*0004*/ 	.word	index@(_Z6kernelPfS_S_iiiiii)
        /*0008*/ 	.word	0x0000001f


	//----- nvinfo : EIATTR_FRAME_SIZE
	.align		4
.L_1:
        /*000c*/ 	.byte	0x04, 0x11
        /*000e*/ 	.short	(.L_3 - .L_2)
	.align		4
.L_2:
        /*0010*/ 	.word	index@(_Z6kernelPfS_S_iiiiii)
        /*0014*/ 	.word	0x00000000


	//----- nvinfo : EIATTR_MIN_STACK_SIZE
	.align		4
.L_3:
        /*0018*/ 	.byte	0x04, 0x12
        /*001a*/ 	.short	(.L_5 - .L_4)
	.align		4
.L_4:
        /*001c*/ 	.word	index@(_Z6kernelPfS_S_iiiiii)
        /*0020*/ 	.word	0x00000000
.L_5:


//--------------------- .nv.compat                --------------------------
	.section	.nv.compat,"",@"SHT_CUDA_COMPAT_INFO"
	.align	4
        /*0000*/ 	.byte	0x02, 0x09, 0x00, 0x00, 0x02, 0x02, 0x01, 0x00, 0x02, 0x05, 0x05, 0x00, 0x03, 0x07, 0x01, 0x01
        /*0010*/ 	.byte	0x02, 0x03, 0x00, 0x00, 0x02, 0x06, 0x01, 0x00, 0x04, 0x0b, 0x08, 0x00, 0x09, 0x00, 0x00, 0x00
        /*0020*/ 	.byte	0x00, 0x00, 0x00, 0x00


//--------------------- .nv.info._Z6kernelPfS_S_iiiiii --------------------------
	.section	.nv.info._Z6kernelPfS_S_iiiiii,"",@"SHT_CUDA_INFO"
	.sectionflags	@""
	.align	4


	//----- nvinfo : EIATTR_CUDA_API_VERSION
	.align		4
        /*0000*/ 	.byte	0x04, 0x37
        /*0002*/ 	.short	(.L_7 - .L_6)
.L_6:
        /*0004*/ 	.word	0x00000082


	//----- nvinfo : EIATTR_KPARAM_INFO
	.align		4
.L_7:
        /*0008*/ 	.byte	0x04, 0x17
        /*000a*/ 	.short	(.L_9 - .L_8)
.L_8:
        /*000c*/ 	.word	0x00000000
        /*0010*/ 	.short	0x0008
        /*0012*/ 	.short	0x002c
        /*0014*/ 	.byte	0x00, 0xf0, 0x11, 0x00


	//----- nvinfo : EIATTR_KPARAM_INFO
	.align		4
.L_9:
        /*0018*/ 	.byte	0x04, 0x17
        /*001a*/ 	.short	(.L_11 - .L_10)
.L_10:
        /*001c*/ 	.word	0x00000000
        /*0020*/ 	.short	0x0007
        /*0022*/ 	.short	0x0028
        /*0024*/ 	.byte	0x00, 0xf0, 0x11, 0x00


	//----- nvinfo : EIATTR_KPARAM_INFO
	.align		4
.L_11:
        /*0028*/ 	.byte	0x04, 0x17
        /*002a*/ 	.short	(.L_13 - .L_12)
.L_12:
        /*002c*/ 	.word	0x00000000
        /*0030*/ 	.short	0x0006
        /*0032*/ 	.short	0x0024
        /*0034*/ 	.byte	0x00, 0xf0, 0x11, 0x00


	//----- nvinfo : EIATTR_KPARAM_INFO
	.align		4
.L_13:
        /*0038*/ 	.byte	0x04, 0x17
        /*003a*/ 	.short	(.L_15 - .L_14)
.L_14:
        /*003c*/ 	.word	0x00000000
        /*0040*/ 	.short	0x0005
        /*0042*/ 	.short	0x0020
        /*0044*/ 	.byte	0x00, 0xf0, 0x11, 0x00


	//----- nvinfo : EIATTR_KPARAM_INFO
	.align		4
.L_15:
        /*0048*/ 	.byte	0x04, 0x17
        /*004a*/ 	.short	(.L_17 - .L_16)
.L_16:
        /*004c*/ 	.word	0x00000000
        /*0050*/ 	.short	0x0004
        /*0052*/ 	.short	0x001c
        /*0054*/ 	.byte	0x00, 0xf0, 0x11, 0x00


	//----- nvinfo : EIATTR_KPARAM_INFO
	.align		4
.L_17:
        /*0058*/ 	.byte	0x04, 0x17
        /*005a*/ 	.short	(.L_19 - .L_18)
.L_18:
        /*005c*/ 	.word	0x00000000
        /*0060*/ 	.short	0x0003
        /*0062*/ 	.short	0x0018
        /*0064*/ 	.byte	0x00, 0xf0, 0x11, 0x00


	//----- nvinfo : EIATTR_KPARAM_INFO
	.align		4
.L_19:
        /*0068*/ 	.byte	0x04, 0x17
        /*006a*/ 	.short	(.L_21 - .L_20)
.L_20:
        /*006c*/ 	.word	0x00000000
        /*0070*/ 	.short	0x0002
        /*0072*/ 	.short	0x0010
        /*0074*/ 	.byte	0x00, 0xf5, 0x21, 0x00


	//----- nvinfo : EIATTR_KPARAM_INFO
	.align		4
.L_21:
        /*0078*/ 	.byte	0x04, 0x17
        /*007a*/ 	.short	(.L_23 - .L_22)
.L_22:
        /*007c*/ 	.word	0x00000000
        /*0080*/ 	.short	0x0001
        /*0082*/ 	.short	0x0008
        /*0084*/ 	.byte	0x00, 0xf5, 0x21, 0x00


	//----- nvinfo : EIATTR_KPARAM_INFO
	.align		4
.L_23:
        /*0088*/ 	.byte	0x04, 0x17
        /*008a*/ 	.short	(.L_25 - .L_24)
.L_24:
        /*008c*/ 	.word	0x00000000
        /*0090*/ 	.short	0x0000
        /*0092*/ 	.short	0x0000
        /*0094*/ 	.byte	0x00, 0xf5, 0x21, 0x00


	//----- nvinfo : EIATTR_SPARSE_MMA_MASK
	.align		4
.L_25:
        /*0098*/ 	.byte	0x03, 0x50
        /*009a*/ 	.short	0x0000


	//----- nvinfo : EIATTR_MAXREG_COUNT
	.align		4
        /*009c*/ 	.byte	0x03, 0x1b
        /*009e*/ 	.short	0x00ff


	//----- nvinfo : EIATTR_MERCURY_ISA_VERSION
	.align		4
        /*00a0*/ 	.byte	0x03, 0x5f
        /*00a2*/ 	.short	0x0101


	//----- nvinfo : EIATTR_VRC_CTA_INIT_COUNT
	.align		4
        /*00a4*/ 	.byte	0x02, 0x4a
	.zero		1
	.zero		1


	//----- nvinfo : EIATTR_EXIT_INSTR_OFFSETS
	.align		4
        /*00a8*/ 	.byte	0x04, 0x1c
        /*00aa*/ 	.short	(.L_27 - .L_26)


	//   ....[0]....
.L_26:
        /*00ac*/ 	.word	0x00000250


	//   ....[1]....
        /*00b0*/ 	.word	0x00000fa0


	//----- nvinfo : EIATTR_CRS_STACK_SIZE
	.align		4
.L_27:
        /*00b4*/ 	.byte	0x04, 0x1e
        /*00b6*/ 	.short	(.L_29 - .L_28)
.L_28:
        /*00b8*/ 	.word	0x00000000


	//----- nvinfo : EIATTR_CBANK_PARAM_SIZE
	.align		4
.L_29:
        /*00bc*/ 	.byte	0x03, 0x19
        /*00be*/ 	.short	0x0030


	//----- nvinfo : EIATTR_PARAM_CBANK
	.align		4
        /*00c0*/ 	.byte	0x04, 0x0a
        /*00c2*/ 	.short	(.L_31 - .L_30)
	.align		4
.L_30:
        /*00c4*/ 	.word	index@(.nv.constant0._Z6kernelPfS_S_iiiiii)
        /*00c8*/ 	.short	0x0380
        /*00ca*/ 	.short	0x0030


	//----- nvinfo : EIATTR_SW_WAR
	.align		4
.L_31:
        /*00cc*/ 	.byte	0x04, 0x36
        /*00ce*/ 	.short	(.L_33 - .L_32)
.L_32:
        /*00d0*/ 	.word	0x00000008
.L_33:


//--------------------- .nv.callgraph             --------------------------
	.section	.nv.callgraph,"",@"SHT_CUDA_CALLGRAPH"
	.align	4
	.sectionentsize	8
	.align		4
        /*0000*/ 	.word	0x00000000
	.align		4
        /*0004*/ 	.word	0xffffffff
	.align		4
        /*0008*/ 	.word	0x00000000
	.align		4
        /*000c*/ 	.word	0xfffffffe
	.align		4
        /*0010*/ 	.word	0x00000000
	.align		4
        /*0014*/ 	.word	0xfffffffd
	.align		4
        /*0018*/ 	.word	0x00000000
	.align		4
        /*001c*/ 	.word	0xfffffffc


//--------------------- .text._Z6kernelPfS_S_iiiiii --------------------------
	.section	.text._Z6kernelPfS_S_iiiiii,"ax",@progbits
	.align	128
        .global         _Z6kernelPfS_S_iiiiii
        .type           _Z6kernelPfS_S_iiiiii,@function
        .size           _Z6kernelPfS_S_iiiiii,(.L_x_10 - _Z6kernelPfS_S_iiiiii)
        .other          _Z6kernelPfS_S_iiiiii,@"STO_CUDA_ENTRY STV_DEFAULT"
_Z6kernelPfS_S_iiiiii:
.text._Z6kernelPfS_S_iiiiii:
[----:B------:R-:W-:Y:S08]  /*0000*/  LDC R1, c[0x0][0x37c] ;  /* 0x0000df00ff017b82 */ /* 0x000ff00000000800 */
[----:B------:R-:W0:Y:S01]  /*0010*/  LDC R6, c[0x0][0x39c] ;  /* 0x0000e700ff067b82 */ /* 0x000e220000000800 */
[----:B------:R-:W1:Y:S01]  /*0020*/  S2R R7, SR_TID.Y ;  /* 0x0000000000077919 */ /* 0x000e620000002200 */
[----:B------:R-:W2:Y:S01]  /*0030*/  LDCU.64 UR8, c[0x0][0x3a0] ;  /* 0x00007400ff0877ac */ /* 0x000ea20008000a00 */
[----:B------:R-:W3:Y:S05]  /*0040*/  LDCU UR7, c[0x0][0x3a8] ;  /* 0x00007500ff0777ac */ /* 0x000eea0008000800 */
[----:B------:R-:W4:Y:S08]  /*0050*/  S2UR UR6, SR_CTAID.Z ;  /* 0x00000000000679c3 */ /* 0x000f300000002700 */
[----:B------:R-:W1:Y:S01]  /*0060*/  S2UR UR5, SR_CTAID.Y ;  /* 0x00000000000579c3 */ /* 0x000e620000002600 */
[----:B0-----:R-:W0:Y:S07]  /*0070*/  I2F.U32.RP R4, R6 ;  /* 0x0000000600047306 */ /* 0x001e2e0000209000 */
[----:B------:R-:W5:Y:S01]  /*0080*/  S2UR UR4, SR_CTAID.X ;  /* 0x00000000000479c3 */ /* 0x000f620000002500 */
[----:B------:R-:W-:Y:S01]  /*0090*/  ISETP.NE.U32.AND P2, PT, R6, RZ, PT ;  /* 0x000000ff0600720c */ /* 0x000fe20003f45070 */
[----:B0-----:R-:W0:Y:S02]  /*00a0*/  MUFU.RCP R4, R4 ;  /* 0x0000000400047308 */ /* 0x001e240000001000 */
[----:B0-----:R-:W-:-:S04]  /*00b0*/  VIADD R2, R4, 0xffffffe ;  /* 0x0ffffffe04027836 */ /* 0x001fc80000000000 */
[----:B------:R-:W5:Y:S02]  /*00c0*/  LDC R4, c[0x0][0x360] ;  /* 0x0000d800ff047b82 */ /* 0x000f640000000800 */
[----:B------:R0:W2:Y:S02]  /*00d0*/  F2I.FTZ.U32.TRUNC.NTZ R3, R2 ;  /* 0x0000000200037305 */ /* 0x0000a4000021f000 */
[----:B0-----:R-:W-:Y:S02]  /*00e0*/  IMAD.MOV.U32 R2, RZ, RZ, RZ ;  /* 0x000000ffff027224 */ /* 0x001fe400078e00ff */
[----:B--2---:R-:W-:-:S04]  /*00f0*/  IMAD.MOV R5, RZ, RZ, -R3 ;  /* 0x000000ffff057224 */ /* 0x004fc800078e0a03 */
[----:B------:R-:W-:-:S04]  /*0100*/  IMAD R5, R5, R6, RZ ;  /* 0x0000000605057224 */ /* 0x000fc800078e02ff */
[----:B------:R-:W-:Y:S02]  /*0110*/  IMAD.HI.U32 R0, R3, R5, R2 ;  /* 0x0000000503007227 */ /* 0x000fe400078e0002 */
[----:B------:R-:W5:Y:S01]  /*0120*/  S2R R5, SR_TID.X ;  /* 0x0000000000057919 */ /* 0x000f620000002100 */
[----:B------:R-:W1:Y:S03]  /*0130*/  LDC R2, c[0x0][0x364] ;  /* 0x0000d900ff027b82 */ /* 0x000e660000000800 */
[----:B----4-:R-:W-:-:S04]  /*0140*/  IMAD.HI.U32 R0, R0, UR6, RZ ;  /* 0x0000000600007c27 */ /* 0x010fc8000f8e00ff */
[----:B------:R-:W-:-:S04]  /*0150*/  IMAD.MOV R3, RZ, RZ, -R0 ;  /* 0x000000ffff037224 */ /* 0x000fc800078e0a00 */
[----:B------:R-:W-:-:S05]  /*0160*/  IMAD R3, R6, R3, UR6 ;  /* 0x0000000606037e24 */ /* 0x000fca000f8e0203 */
[----:B------:R-:W-:Y:S01]  /*0170*/  ISETP.GE.U32.AND P0, PT, R3, R6, PT ;  /* 0x000000060300720c */ /* 0x000fe20003f06070 */
[----:B-1----:R-:W-:-:S12]  /*0180*/  IMAD R2, R2, UR5, R7 ;  /* 0x0000000502027c24 */ /* 0x002fd8000f8e0207 */
[-C--:B------:R-:W-:Y:S01]  /*0190*/  @P0 IADD3 R3, PT, PT, R3, -R6.reuse, RZ ;  /* 0x8000000603030210 */ /* 0x080fe20007ffe0ff */
[----:B------:R-:W-:Y:S01]  /*01a0*/  @P0 VIADD R0, R0, 0x1 ;  /* 0x0000000100000836 */ /* 0x000fe20000000000 */
[----:B------:R-:W-:Y:S02]  /*01b0*/  ISETP.GE.AND P0, PT, R2, UR8, PT ;  /* 0x0000000802007c0c */ /* 0x000fe4000bf06270 */
[----:B------:R-:W-:Y:S01]  /*01c0*/  ISETP.GE.U32.AND P1, PT, R3, R6, PT ;  /* 0x000000060300720c */ /* 0x000fe20003f26070 */
[----:B-----5:R-:W-:-:S05]  /*01d0*/  IMAD R3, R4, UR4, R5 ;  /* 0x0000000404037c24 */ /* 0x020fca000f8e0205 */
[----:B------:R-:W-:-:S07]  /*01e0*/  ISETP.GE.OR P0, PT, R3, UR9, P0 ;  /* 0x0000000903007c0c */ /* 0x000fce0008706670 */
[----:B------:R-:W-:Y:S01]  /*01f0*/  @P1 VIADD R0, R0, 0x1 ;  /* 0x0000000100001836 */ /* 0x000fe20000000000 */
[----:B------:R-:W-:-:S05]  /*0200*/  @!P2 LOP3.LUT R0, RZ, R6, RZ, 0x33, !PT ;  /* 0x00000006ff00a212 */ /* 0x000fca00078e33ff */
[----:B------:R-:W-:-:S04]  /*0210*/  IMAD.MOV R7, RZ, RZ, -R0 ;  /* 0x000000ffff077224 */ /* 0x000fc800078e0a00 */
[----:B------:R-:W-:-:S05]  /*0220*/  IMAD R5, R6, R7, UR6 ;  /* 0x0000000606057e24 */ /* 0x000fca000f8e0207 */
[----:B------:R-:W-:-:S04]  /*0230*/  ISETP.GE.OR P0, PT, R5, R6, P0 ;  /* 0x000000060500720c */ /* 0x000fc80000706670 */
[----:B---3--:R-:W-:-:S13]  /*0240*/  ISETP.GE.OR P0, PT, R0, UR7, P0 ;  /* 0x0000000700007c0c */ /* 0x008fda0008706670 */
[----:B------:R-:W-:Y:S05]  /*0250*/  @P0 EXIT ;  /* 0x000000000000094d */ /* 0x000fea0003800000 */
[----:B------:R-:W0:Y:S01]  /*0260*/  LDC R6, c[0x0][0x3ac] ;  /* 0x0000eb00ff067b82 */ /* 0x000e220000000800 */
[----:B------:R-:W1:Y:S07]  /*0270*/  LDCU.64 UR6, c[0x0][0x358] ;  /* 0x00006b00ff0677ac */ /* 0x000e6e0008000a00 */
[----:B------:R-:W2:Y:S01]  /*0280*/  LDC R4, c[0x0][0x398] ;  /* 0x0000e600ff047b82 */ /* 0x000ea20000000800 */
[C---:B0-----:R-:W-:Y:S02]  /*0290*/  ISETP.GE.AND P0, PT, R6.reuse, -0x1, PT ;  /* 0xffffffff0600780c */ /* 0x041fe40003f06270 */
[----:B------:R-:W-:-:S02]  /*02a0*/  LEA.HI R6, R6, R6, RZ, 0x1 ;  /* 0x0000000606067211 */ /* 0x000fc400078f08ff */
[----:B--2---:R-:W-:Y:S01]  /*02b0*/  ISETP.LT.OR P0, PT, R4, 0x1, !P0 ;  /* 0x000000010400780c */ /* 0x004fe20004701670 */
[----:B------:R-:W-:-:S12]  /*02c0*/  IMAD.MOV.U32 R4, RZ, RZ, RZ ;  /* 0x000000ffff047224 */ /* 0x000fd800078e00ff */
[----:B-1----:R-:W-:Y:S05]  /*02d0*/  @P0 BRA `(.L_x_0) ;  /* 0x0000000c00100947 */ /* 0x002fea0003800000 */
[----:B------:R-:W-:Y:S01]  /*02e0*/  SHF.R.S32.HI R6, RZ, 0x1, R6 ;  /* 0x00000001ff067819 */ /* 0x000fe20000011406 */
[----:B------:R-:W-:Y:S01]  /*02f0*/  IMAD.MOV.U32 R4, RZ, RZ, RZ ;  /* 0x000000ffff047224 */ /* 0x000fe200078e00ff */
[----:B------:R-:W-:Y:S02]  /*0300*/  UMOV UR4, URZ ;  /* 0x000000ff00047c82 */ /* 0x000fe40008000000 */
[----:B------:R-:W-:Y:S01]  /*0310*/  IABS R7, R6 ;  /* 0x0000000600077213 */ /* 0x000fe20000000000 */
[----:B------:R-:W-:-:S03]  /*0320*/  IMAD.MOV R8, RZ, RZ, -R6 ;  /* 0x000000ffff087224 */ /* 0x000fc600078e0a06 */
[----:B------:R-:W-:-:S05]  /*0330*/  IADD3 R7, PT, PT, R6, R7, RZ ;  /* 0x0000000706077210 */ /* 0x000fca0007ffe0ff */
[----:B------:R-:W-:-:S05]  /*0340*/  VIADD R9, R7, 0x1 ;  /* 0x0000000107097836 */ /* 0x000fca0000000000 */
[----:B------:R-:W-:-:S07]  /*0350*/  LOP3.LUT R9, R9, 0x7, RZ, 0xc0, !PT ;  /* 0x0000000709097812 */ /* 0x000fce00078ec0ff */
.L_x_8:
[----:B------:R-:W0:Y:S01]  /*0360*/  LDC R11, c[0x0][0x398] ;  /* 0x0000e600ff0b7b82 */ /* 0x000e220000000800 */
[----:B------:R-:W1:Y:S01]  /*0370*/  LDCU UR5, c[0x0][0x3ac] ;  /* 0x00007580ff0577ac */ /* 0x000e620008000800 */
[-C--:B0-----:R-:W-:Y:S02]  /*0380*/  IMAD R10, R0, R11.reuse, UR4 ;  /* 0x00000004000a7e24 */ /* 0x081fe4000f8e020b */
[----:B------:R-:W-:Y:S01]  /*0390*/  IMAD R13, R5, R11, UR4 ;  /* 0x00000004050d7e24 */ /* 0x000fe2000f8e020b */
[----:B------:R-:W-:-:S03]  /*03a0*/  UIADD3 UR4, UPT, UPT, UR4, 0x1, URZ ;  /* 0x0000000104047890 */ /* 0x000fc6000fffe0ff */
[----:B-1----:R-:W-:-:S03]  /*03b0*/  IMAD R12, R13, UR5, R6 ;  /* 0x000000050d0c7c24 */ /* 0x002fc6000f8e0206 */
[----:B------:R-:W-:Y:S01]  /*03c0*/  ISETP.NE.AND P4, PT, R11, UR4, PT ;  /* 0x000000040b007c0c */ /* 0x000fe2000bf85270 */
[----:B------:R-:W-:-:S12]  /*03d0*/  IMAD.MOV.U32 R11, RZ, RZ, R8 ;  /* 0x000000ffff0b7224 */ /* 0x000fd800078e0008 */
.L_x_7:
[----:B------:R-:W0:Y:S01]  /*03e0*/  LDCU UR5, c[0x0][0x3a0] ;  /* 0x00007400ff0577ac */ /* 0x000e220008000800 */
[----:B------:R-:W-:Y:S01]  /*03f0*/  ISETP.GE.U32.AND P1, PT, R7, 0x7, PT ;  /* 0x000000070700780c */ /* 0x000fe20003f26070 */
[----:B------:R-:W-:Y:S01]  /*0400*/  IMAD.IADD R15, R12, 0x1, R11 ;  /* 0x000000010c0f7824 */ /* 0x000fe200078e020b */
[----:B------:R-:W-:Y:S01]  /*0410*/  IADD3 R13, PT, PT, R2, R11, RZ ;  /* 0x0000000b020d7210 */ /* 0x000fe20007ffe0ff */
[----:B------:R-:W1:Y:S01]  /*0420*/  LDCU UR8, c[0x0][0x3ac] ;  /* 0x00007580ff0877ac */ /* 0x000e620008000800 */
[----:B------:R-:W-:Y:S01]  /*0430*/  IABS R14, R6 ;  /* 0x00000006000e7213 */ /* 0x000fe20000000000 */
[----:B------:R-:W-:-:S03]  /*0440*/  IMAD.MOV.U32 R19, RZ, RZ, R8 ;  /* 0x000000ffff137224 */ /* 0x000fc600078e0008 */
[C---:B------:R-:W-:Y:S01]  /*0450*/  ISETP.NE.AND P5, PT, R11.reuse, R14, PT ;  /* 0x0000000e0b00720c */ /* 0x040fe20003fa5270 */
[----:B------:R-:W-:Y:S01]  /*0460*/  VIADD R11, R11, 0x1 ;  /* 0x000000010b0b7836 */ /* 0x000fe20000000000 */
[----:B0-----:R-:W-:-:S04]  /*0470*/  ISETP.GE.AND P0, PT, R13, UR5, PT ;  /* 0x000000050d007c0c */ /* 0x001fc8000bf06270 */
[----:B------:R-:W-:Y:S01]  /*0480*/  ISETP.GT.AND P0, PT, R13, -0x1, !P0 ;  /* 0xffffffff0d00780c */ /* 0x000fe20004704270 */
[----:B------:R-:W-:Y:S02]  /*0490*/  IMAD R13, R10, UR5, R13 ;  /* 0x000000050a0d7c24 */ /* 0x000fe4000f8e020d */
[----:B-1----:R-:W-:Y:S01]  /*04a0*/  IMAD R18, R15, UR8, R6 ;  /* 0x000000080f127c24 */ /* 0x002fe2000f8e0206 */
[----:B------:R-:W-:Y:S09]  /*04b0*/  @!P1 BRA `(.L_x_1) ;  /* 0x0000000400309947 */ /* 0x000ff20003800000 */
[----:B------:R-:W-:Y:S01]  /*04c0*/  VIADD R22, R7, 0x1 ;  /* 0x0000000107167836 */ /* 0x000fe20000000000 */
[----:B------:R-:W-:Y:S01]  /*04d0*/  IADD3 R21, PT, PT, -R6, 0x3, RZ ;  /* 0x0000000306157810 */ /* 0x000fe20007ffe1ff */
[----:B------:R-:W-:Y:S01]  /*04e0*/  IMAD.MOV.U32 R20, RZ, RZ, R8 ;  /* 0x000000ffff147224 */ /* 0x000fe200078e0008 */
[----:B------:R-:W-:Y:S01]  /*04f0*/  IADD3 R19, PT, PT, R3, -R6, RZ ;  /* 0x8000000603137210 */ /* 0x000fe20007ffe0ff */
[----:B------:R-:W0:Y:S01]  /*0500*/  LDCU UR5, c[0x0][0x3a4] ;  /* 0x00007480ff0577ac */ /* 0x000e220008000800 */
[----:B------:R-:W-:-:S05]  /*0510*/  LOP3.LUT R22, R22, 0xfffffff8, RZ, 0xc0, !PT ;  /* 0xfffffff816167812 */ /* 0x000fca00078ec0ff */
[----:B------:R-:W-:-:S07]  /*0520*/  IMAD.MOV R22, RZ, RZ, -R22 ;  /* 0x000000ffff167224 */ /* 0x000fce00078e0a16 */
.L_x_2:
[----:B------:R-:W1:Y:S01]  /*0530*/  LDC.64 R16, c[0x0][0x380] ;  /* 0x0000e000ff107b82 */ /* 0x000e620000000a00 */
[----:B0-----:R-:W-:Y:S01]  /*0540*/  ISETP.GE.AND P1, PT, R19, UR5, PT ;  /* 0x0000000513007c0c */ /* 0x001fe2000bf26270 */
[----:B------:R-:W-:Y:S01]  /*0550*/  IMAD.IADD R24, R3, 0x1, R20 ;  /* 0x0000000103187824 */ /* 0x000fe200078e0214 */
[----:B------:R-:W-:Y:S02]  /*0560*/  IADD3 R25, PT, PT, R18, R20, RZ ;  /* 0x0000001412197210 */ /* 0x000fe40007ffe0ff */
[----:B------:R-:W-:Y:S01]  /*0570*/  ISETP.GT.AND P1, PT, R19, -0x1, !P1 ;  /* 0xffffffff1300780c */ /* 0x000fe20004f24270 */
[----:B------:R-:W-:Y:S02]  /*0580*/  IMAD R23, R13, UR5, R24 ;  /* 0x000000050d177c24 */ /* 0x000fe4000f8e0218 */
[----:B------:R-:W0:Y:S01]  /*0590*/  LDC.64 R14, c[0x0][0x390] ;  /* 0x0000e400ff0e7b82 */ /* 0x000e220000000a00 */
[----:B------:R-:W-:Y:S01]  /*05a0*/  PLOP3.LUT P2, PT, P1, P0, PT, 0x80, 0x8 ;  /* 0x000000000008781c */ /* 0x000fe20000f41070 */
[----:B-1----:R-:W-:-:S12]  /*05b0*/  IMAD.WIDE R16, R23, 0x4, R16 ;  /* 0x0000000417107825 */ /* 0x002fd800078e0210 */
[----:B------:R-:W2:Y:S01]  /*05c0*/  @P2 LDG.E R23, desc[UR6][R16.64] ;  /* 0x0000000610172981 */ /* 0x000ea2000c1e1900 */
[----:B0-----:R-:W-:-:S05]  /*05d0*/  IMAD.WIDE R14, R25, 0x4, R14 ;  /* 0x00000004190e7825 */ /* 0x001fca00078e020e */
[----:B------:R-:W2:Y:S01]  /*05e0*/  @P2 LDG.E R24, desc[UR6][R14.64] ;  /* 0x000000060e182981 */ /* 0x000ea2000c1e1900 */
[----:B------:R-:W-:-:S05]  /*05f0*/  VIADD R25, R19, 0x1 ;  /* 0x0000000113197836 */ /* 0x000fca0000000000 */
[----:B------:R-:W-:-:S04]  /*0600*/  ISETP.GE.AND P1, PT, R25, UR5, PT ;  /* 0x0000000519007c0c */ /* 0x000fc8000bf26270 */
[----:B------:R-:W-:-:S04]  /*0610*/  ISETP.GT.AND P1, PT, R25, -0x1, !P1 ;  /* 0xffffffff1900780c */ /* 0x000fc80004f24270 */
[----:B------:R-:W-:Y:S01]  /*0620*/  PLOP3.LUT P1, PT, P1, P0, PT, 0x80, 0x8 ;  /* 0x000000000008781c */ /* 0x000fe20000f21070 */
[----:B------:R-:W-:Y:S02]  /*0630*/  VIADD R25, R19, 0x2 ;  /* 0x0000000213197836 */ /* 0x000fe40000000000 */
[----:B--2---:R-:W-:-:S10]  /*0640*/  @P2 FFMA R4, R23, R24, R4 ;  /* 0x0000001817042223 */ /* 0x004fd40000000004 */
[----:B------:R-:W2:Y:S04]  /*0650*/  @P1 LDG.E R23, desc[UR6][R16.64+0x4] ;  /* 0x0000040610171981 */ /* 0x000ea8000c1e1900 */
[----:B------:R-:W2:Y:S01]  /*0660*/  @P1 LDG.E R24, desc[UR6][R14.64+0x4] ;  /* 0x000004060e181981 */ /* 0x000ea2000c1e1900 */
[----:B------:R-:W-:-:S04]  /*0670*/  ISETP.GE.AND P2, PT, R25, UR5, PT ;  /* 0x0000000519007c0c */ /* 0x000fc8000bf46270 */
[----:B------:R-:W-:-:S04]  /*0680*/  ISETP.GT.AND P2, PT, R25, -0x1, !P2 ;  /* 0xffffffff1900780c */ /* 0x000fc80005744270 */
[----:B------:R-:W-:-:S13]  /*0690*/  PLOP3.LUT P2, PT, P2, P0, PT, 0x80, 0x8 ;  /* 0x000000000008781c */ /* 0x000fda0001741070 */
[----:B------:R-:W3:Y:S04]  /*06a0*/  @P2 LDG.E R25, desc[UR6][R16.64+0x8] ;  /* 0x0000080610192981 */ /* 0x000ee8000c1e1900 */
[----:B------:R-:W3:Y:S01]  /*06b0*/  @P2 LDG.E R26, desc[UR6][R14.64+0x8] ;  /* 0x000008060e1a2981 */ /* 0x000ee2000c1e1900 */
[----:B--2---:R-:W-:Y:S01]  /*06c0*/  @P1 FFMA R4, R23, R24, R4 ;  /* 0x0000001817041223 */ /* 0x004fe20000000004 */
[----:B------:R-:W-:-:S05]  /*06d0*/  VIADD R23, R19, 0x3 ;  /* 0x0000000313177836 */ /* 0x000fca0000000000 */
[----:B------:R-:W-:-:S04]  /*06e0*/  ISETP.GE.AND P3, PT, R23, UR5, PT ;  /* 0x0000000517007c0c */ /* 0x000fc8000bf66270 */
[----:B------:R-:W-:-:S04]  /*06f0*/  ISETP.GT.AND P3, PT, R23, -0x1, !P3 ;  /* 0xffffffff1700780c */ /* 0x000fc80005f64270 */
[----:B------:R-:W-:-:S13]  /*0700*/  PLOP3.LUT P3, PT, P3, P0, PT, 0x80, 0x8 ;  /* 0x000000000008781c */ /* 0x000fda0001f61070 */
[----:B------:R-:W2:Y:S04]  /*0710*/  @P3 LDG.E R23, desc[UR6][R16.64+0xc] ;  /* 0x00000c0610173981 */ /* 0x000ea8000c1e1900 */
[----:B------:R-:W2:Y:S01]  /*0720*/  @P3 LDG.E R24, desc[UR6][R14.64+0xc] ;  /* 0x00000c060e183981 */ /* 0x000ea2000c1e1900 */
[----:B---3--:R-:W-:Y:S01]  /*0730*/  @P2 FFMA R4, R25, R26, R4 ;  /* 0x0000001a19042223 */ /* 0x008fe20000000004 */
[----:B------:R-:W-:-:S04]  /*0740*/  IADD3 R25, PT, PT, R19, 0x4, RZ ;  /* 0x0000000413197810 */ /* 0x000fc80007ffe0ff */
[----:B------:R-:W-:-:S04]  /*0750*/  ISETP.GE.AND P1, PT, R25, UR5, PT ;  /* 0x0000000519007c0c */ /* 0x000fc8000bf26270 */
[----:B------:R-:W-:-:S04]  /*0760*/  ISETP.GT.AND P1, PT, R25, -0x1, !P1 ;  /* 0xffffffff1900780c */ /* 0x000fc80004f24270 */
[----:B------:R-:W-:-:S13]  /*0770*/  PLOP3.LUT P1, PT, P1, P0, PT, 0x80, 0x8 ;  /* 0x000000000008781c */ /* 0x000fda0000f21070 */
[----:B------:R-:W3:Y:S04]  /*0780*/  @P1 LDG.E R25, desc[UR6][R16.64+0x10] ;  /* 0x0000100610191981 */ /* 0x000ee8000c1e1900 */
[----:B------:R-:W3:Y:S01]  /*0790*/  @P1 LDG.E R26, desc[UR6][R14.64+0x10] ;  /* 0x000010060e1a1981 */ /* 0x000ee2000c1e1900 */
[----:B--2---:R-:W-:Y:S01]  /*07a0*/  @P3 FFMA R4, R23, R24, R4 ;  /* 0x0000001817043223 */ /* 0x004fe20000000004 */
[C---:B------:R-:W-:Y:S02]  /*07b0*/  VIADD R23, R19.reuse, 0x5 ;  /* 0x0000000513177836 */ /* 0x040fe40000000000 */
[----:B------:R-:W-:-:S03]  /*07c0*/  VIADD R24, R19, 0x6 ;  /* 0x0000000613187836 */ /* 0x000fc60000000000 */
[C---:B------:R-:W-:Y:S02]  /*07d0*/  ISETP.GE.AND P3, PT, R23.reuse, UR5, PT ;  /* 0x0000000517007c0c */ /* 0x040fe4000bf66270 */
[C---:B------:R-:W-:Y:S02]  /*07e0*/  ISETP.GE.AND P2, PT, R24.reuse, UR5, PT ;  /* 0x0000000518007c0c */ /* 0x040fe4000bf46270 */
[----:B------:R-:W-:Y:S01]  /*07f0*/  ISETP.GT.AND P3, PT, R23, -0x1, !P3 ;  /* 0xffffffff1700780c */ /* 0x000fe20005f64270 */
[----:B------:R-:W-:Y:S01]  /*0800*/  VIADD R23, R19, 0x7 ;  /* 0x0000000713177836 */ /* 0x000fe20000000000 */
[----:B------:R-:W-:Y:S02]  /*0810*/  ISETP.GT.AND P2, PT, R24, -0x1, !P2 ;  /* 0xffffffff1800780c */ /* 0x000fe40005744270 */
[----:B------:R-:W-:Y:S02]  /*0820*/  PLOP3.LUT P3, PT, P3, P0, PT, 0x80, 0x8 ;  /* 0x000000000008781c */ /* 0x000fe40001f61070 */
[----:B------:R-:W-:-:S02]  /*0830*/  ISETP.GE.AND P6, PT, R23, UR5, PT ;  /* 0x0000000517007c0c */ /* 0x000fc4000bfc6270 */
[----:B------:R-:W-:Y:S02]  /*0840*/  PLOP3.LUT P2, PT, P2, P0, PT, 0x80, 0x8 ;  /* 0x000000000008781c */ /* 0x000fe40001741070 */
[----:B------:R-:W-:-:S04]  /*0850*/  ISETP.GT.AND P6, PT, R23, -0x1, !P6 ;  /* 0xffffffff1700780c */ /* 0x000fc800077c4270 */
[----:B------:R-:W-:-:S03]  /*0860*/  PLOP3.LUT P6, PT, P6, P0, PT, 0x80, 0x8 ;  /* 0x000000000008781c */ /* 0x000fc600037c1070 */
[----:B------:R-:W2:Y:S04]  /*0870*/  @P3 LDG.E R23, desc[UR6][R16.64+0x14] ;  /* 0x0000140610173981 */ /* 0x000ea8000c1e1900 */
[----:B------:R-:W2:Y:S01]  /*0880*/  @P3 LDG.E R24, desc[UR6][R14.64+0x14] ;  /* 0x000014060e183981 */ /* 0x000ea2000c1e1900 */
[----:B---3--:R-:W-:-:S03]  /*0890*/  @P1 FFMA R4, R25, R26, R4 ;  /* 0x0000001a19041223 */ /* 0x008fc60000000004 */
[----:B------:R-:W3:Y:S04]  /*08a0*/  @P2 LDG.E R25, desc[UR6][R16.64+0x18] ;  /* 0x0000180610192981 */ /* 0x000ee8000c1e1900 */
[----:B------:R-:W3:Y:S04]  /*08b0*/  @P2 LDG.E R26, desc[UR6][R14.64+0x18] ;  /* 0x000018060e1a2981 */ /* 0x000ee8000c1e1900 */
[----:B------:R-:W4:Y:S04]  /*08c0*/  @P6 LDG.E R27, desc[UR6][R16.64+0x1c] ;  /* 0x00001c06101b6981 */ /* 0x000f28000c1e1900 */
[----:B------:R-:W4:Y:S01]  /*08d0*/  @P6 LDG.E R28, desc[UR6][R14.64+0x1c] ;  /* 0x00001c060e1c6981 */ /* 0x000f22000c1e1900 */
[----:B------:R-:W-:-:S04]  /*08e0*/  IADD3 R22, PT, PT, R22, 0x8, RZ ;  /* 0x0000000816167810 */ /* 0x000fc80007ffe0ff */
[----:B------:R-:W-:Y:S01]  /*08f0*/  ISETP.NE.AND P1, PT, R22, RZ, PT ;  /* 0x000000ff1600720c */ /* 0x000fe20003f25270 */
[----:B------:R-:W-:Y:S02]  /*0900*/  VIADD R21, R21, 0x8 ;  /* 0x0000000815157836 */ /* 0x000fe40000000000 */
[----:B------:R-:W-:Y:S02]  /*0910*/  VIADD R20, R20, 0x8 ;  /* 0x0000000814147836 */ /* 0x000fe40000000000 */
[----:B------:R-:W-:Y:S02]  /*0920*/  VIADD R19, R19, 0x8 ;  /* 0x0000000813137836 */ /* 0x000fe40000000000 */
[----:B--2---:R-:W-:-:S04]  /*0930*/  @P3 FFMA R4, R23, R24, R4 ;  /* 0x0000001817043223 */ /* 0x004fc80000000004 */
[----:B---3--:R-:W-:-:S04]  /*0940*/  @P2 FFMA R4, R25, R26, R4 ;  /* 0x0000001a19042223 */ /* 0x008fc80000000004 */
[----:B----4-:R-:W-:Y:S01]  /*0950*/  @P6 FFMA R4, R27, R28, R4 ;  /* 0x0000001c1b046223 */ /* 0x010fe20000000004 */
[----:B------:R-:W-:Y:S06]  /*0960*/  @P1 BRA `(.L_x_2) ;  /* 0xfffffff800f01947 */ /* 0x000fec000383ffff */
[----:B------:R-:W-:-:S07]  /*0970*/  IADD3 R19, PT, PT, R21, -0x3, RZ ;  /* 0xfffffffd15137810 */ /* 0x000fce0007ffe0ff */
.L_x_1:
[----:B------:R-:W-:-:S13]  /*0980*/  ISETP.NE.AND P1, PT, R9, RZ, PT ;  /* 0x000000ff0900720c */ /* 0x000fda0003f25270 */
[----:B------:R-:W-:Y:S05]  /*0990*/  @!P1 BRA `(.L_x_3) ;  /* 0x0000000400589947 */ /* 0x000fea0003800000 */
[----:B------:R-:W-:-:S05]  /*09a0*/  VIADD R14, R9, 0xffffffff ;  /* 0xffffffff090e7836 */ /* 0x000fca0000000000 */
[----:B------:R-:W-:-:S13]  /*09b0*/  ISETP.GE.U32.AND P1, PT, R14, 0x3, PT ;  /* 0x000000030e00780c */ /* 0x000fda0003f26070 */
[----:B------:R-:W-:Y:S05]  /*09c0*/  @!P1 BRA `(.L_x_4) ;  /* 0x0000000000909947 */ /* 0x000fea0003800000 */
[----:B------:R-:W0:Y:S01]  /*09d0*/  LDCU UR5, c[0x0][0x3a4] ;  /* 0x00007480ff0577ac */ /* 0x000e220008000800 */
[----:B------:R-:W1:Y:S01]  /*09e0*/  LDC.64 R16, c[0x0][0x380] ;  /* 0x0000e000ff107b82 */ /* 0x000e620000000a00 */
[--C-:B------:R-:W-:Y:S02]  /*09f0*/  IMAD.IADD R20, R3, 0x1, R19.reuse ;  /* 0x0000000103147824 */ /* 0x100fe400078e0213 */
[----:B------:R-:W-:Y:S02]  /*0a00*/  IMAD.IADD R23, R18, 0x1, R19 ;  /* 0x0000000112177824 */ /* 0x000fe400078e0213 */
[C---:B------:R-:W-:Y:S01]  /*0a10*/  VIADD R21, R20.reuse, 0x1 ;  /* 0x0000000114157836 */ /* 0x040fe20000000000 */
[C---:B------:R-:W-:Y:S01]  /*0a20*/  IADD3 R22, PT, PT, R20.reuse, 0x2, RZ ;  /* 0x0000000214167810 */ /* 0x040fe20007ffe0ff */
[C---:B------:R-:W-:Y:S01]  /*0a30*/  VIADD R24, R20.reuse, 0x3 ;  /* 0x0000000314187836 */ /* 0x040fe20000000000 */
[----:B------:R-:W2:Y:S01]  /*0a40*/  LDC.64 R14, c[0x0][0x390] ;  /* 0x0000e400ff0e7b82 */ /* 0x000ea20000000a00 */
[----:B0-----:R-:W-:-:S02]  /*0a50*/  ISETP.GE.AND P1, PT, R20, UR5, PT ;  /* 0x0000000514007c0c */ /* 0x001fc4000bf26270 */
[C---:B------:R-:W-:Y:S02]  /*0a60*/  ISETP.GE.AND P2, PT, R21.reuse, UR5, PT ;  /* 0x0000000515007c0c */ /* 0x040fe4000bf46270 */
[----:B------:R-:W-:Y:S02]  /*0a70*/  ISETP.GT.AND P1, PT, R20, -0x1, !P1 ;  /* 0xffffffff1400780c */ /* 0x000fe40004f24270 */
[C---:B------:R-:W-:Y:S02]  /*0a80*/  ISETP.GE.AND P3, PT, R22.reuse, UR5, PT ;  /* 0x0000000516007c0c */ /* 0x040fe4000bf66270 */
[----:B------:R-:W-:Y:S01]  /*0a90*/  ISETP.GT.AND P2, PT, R21, -0x1, !P2 ;  /* 0xffffffff1500780c */ /* 0x000fe20005744270 */
[----:B------:R-:W-:Y:S01]  /*0aa0*/  IMAD R21, R13, UR5, R20 ;  /* 0x000000050d157c24 */ /* 0x000fe2000f8e0214 */
[----:B------:R-:W-:Y:S02]  /*0ab0*/  PLOP3.LUT P1, PT, P1, P0, PT, 0x80, 0x8 ;  /* 0x000000000008781c */ /* 0x000fe40000f21070 */
[----:B------:R-:W-:Y:S01]  /*0ac0*/  ISETP.GT.AND P3, PT, R22, -0x1, !P3 ;  /* 0xffffffff1600780c */ /* 0x000fe20005f64270 */
[----:B-1----:R-:W-:Y:S01]  /*0ad0*/  IMAD.WIDE R16, R21, 0x4, R16 ;  /* 0x0000000415107825 */ /* 0x002fe200078e0210 */
[----:B------:R-:W-:-:S02]  /*0ae0*/  ISETP.GE.AND P6, PT, R24, UR5, PT ;  /* 0x0000000518007c0c */ /* 0x000fc4000bfc6270 */
[----:B------:R-:W-:Y:S01]  /*0af0*/  PLOP3.LUT P2, PT, P2, P0, PT, 0x80, 0x8 ;  /* 0x000000000008781c */ /* 0x000fe20001741070 */
[----:B--2---:R-:W-:Y:S01]  /*0b00*/  IMAD.WIDE R14, R23, 0x4, R14 ;  /* 0x00000004170e7825 */ /* 0x004fe200078e020e */
[----:B------:R-:W-:Y:S02]  /*0b10*/  ISETP.GT.AND P6, PT, R24, -0x1, !P6 ;  /* 0xffffffff1800780c */ /* 0x000fe400077c4270 */
[----:B------:R-:W-:Y:S02]  /*0b20*/  PLOP3.LUT P3, PT, P3, P0, PT, 0x80, 0x8 ;  /* 0x000000000008781c */ /* 0x000fe40001f61070 */
[----:B------:R-:W-:Y:S01]  /*0b30*/  PLOP3.LUT P6, PT, P6, P0, PT, 0x80, 0x8 ;  /* 0x000000000008781c */ /* 0x000fe200037c1070 */
[----:B------:R-:W2:Y:S04]  /*0b40*/  @P1 LDG.E R21, desc[UR6][R16.64] ;  /* 0x0000000610151981 */ /* 0x000ea8000c1e1900 */
[----:B------:R-:W2:Y:S04]  /*0b50*/  @P1 LDG.E R20, desc[UR6][R14.64] ;  /* 0x000000060e141981 */ /* 0x000ea8000c1e1900 */
[----:B------:R-:W3:Y:S04]  /*0b60*/  @P2 LDG.E R23, desc[UR6][R16.64+0x4] ;  /* 0x0000040610172981 */ /* 0x000ee8000c1e1900 */
[----:B------:R-:W3:Y:S04]  /*0b70*/  @P2 LDG.E R22, desc[UR6][R14.64+0x4] ;  /* 0x000004060e162981 */ /* 0x000ee8000c1e1900 */
[----:B------:R-:W4:Y:S04]  /*0b80*/  @P3 LDG.E R25, desc[UR6][R16.64+0x8] ;  /* 0x0000080610193981 */ /* 0x000f28000c1e1900 */
[----:B------:R-:W4:Y:S04]  /*0b90*/  @P3 LDG.E R24, desc[UR6][R14.64+0x8] ;  /* 0x000008060e183981 */ /* 0x000f28000c1e1900 */
[----:B------:R-:W5:Y:S04]  /*0ba0*/  @P6 LDG.E R27, desc[UR6][R16.64+0xc] ;  /* 0x00000c06101b6981 */ /* 0x000f68000c1e1900 */
[----:B------:R-:W5:Y:S01]  /*0bb0*/  @P6 LDG.E R26, desc[UR6][R14.64+0xc] ;  /* 0x00000c060e1a6981 */ /* 0x000f62000c1e1900 */
[----:B------:R-:W-:-:S02]  /*0bc0*/  VIADD R19, R19, 0x4 ;  /* 0x0000000413137836 */ /* 0x000fc40000000000 */
[----:B--2---:R-:W-:-:S04]  /*0bd0*/  @P1 FFMA R4, R21, R20, R4 ;  /* 0x0000001415041223 */ /* 0x004fc80000000004 */
[----:B---3--:R-:W-:-:S04]  /*0be0*/  @P2 FFMA R4, R23, R22, R4 ;  /* 0x0000001617042223 */ /* 0x008fc80000000004 */
[----:B----4-:R-:W-:-:S04]  /*0bf0*/  @P3 FFMA R4, R25, R24, R4 ;  /* 0x0000001819043223 */ /* 0x010fc80000000004 */
[----:B-----5:R-:W-:-:S07]  /*0c00*/  @P6 FFMA R4, R27, R26, R4 ;  /* 0x0000001a1b046223 */ /* 0x020fce0000000004 */
.L_x_4:
[----:B------:R-:W-:-:S04]  /*0c10*/  IADD3 R14, PT, PT, R7, 0x1, RZ ;  /* 0x00000001070e7810 */ /* 0x000fc80007ffe0ff */
[----:B------:R-:W-:-:S13]  /*0c20*/  LOP3.LUT P1, R14, R14, 0x3, RZ, 0xc0, !PT ;  /* 0x000000030e0e7812 */ /* 0x000fda000782c0ff */
[----:B------:R-:W-:Y:S05]  /*0c30*/  @!P1 BRA `(.L_x_3) ;  /* 0x0000000000b09947 */ /* 0x000fea0003800000 */
[----:B------:R-:W-:Y:S02]  /*0c40*/  ISETP.NE.AND P1, PT, R14, 0x1, PT ;  /* 0x000000010e00780c */ /* 0x000fe40003f25270 */
[----:B------:R-:W-:-:S04]  /*0c50*/  LOP3.LUT R15, R7, 0x1, RZ, 0xc0, !PT ;  /* 0x00000001070f7812 */ /* 0x000fc800078ec0ff */
[----:B------:R-:W-:-:S07]  /*0c60*/  ISETP.NE.U32.AND P3, PT, R15, 0x1, PT ;  /* 0x000000010f00780c */ /* 0x000fce0003f65070 */
[----:B------:R-:W-:Y:S06]  /*0c70*/  @!P1 BRA `(.L_x_5) ;  /* 0x0000000000589947 */ /* 0x000fec0003800000 */
[----:B------:R-:W0:Y:S01]  /*0c80*/  LDCU UR5, c[0x0][0x3a4] ;  /* 0x00007480ff0577ac */ /* 0x000e220008000800 */
[----:B------:R-:W1:Y:S01]  /*0c90*/  LDC.64 R16, c[0x0][0x380] ;  /* 0x0000e000ff107b82 */ /* 0x000e620000000a00 */
[--C-:B------:R-:W-:Y:S02]  /*0ca0*/  IMAD.IADD R20, R3, 0x1, R19.reuse ;  /* 0x0000000103147824 */ /* 0x100fe400078e0213 */
[----:B------:R-:W-:Y:S02]  /*0cb0*/  IMAD.IADD R23, R18, 0x1, R19 ;  /* 0x0000000112177824 */ /* 0x000fe400078e0213 */
[----:B------:R-:W-:-:S03]  /*0cc0*/  VIADD R21, R20, 0x1 ;  /* 0x0000000114157836 */ /* 0x000fc60000000000 */
[----:B------:R-:W2:Y:S01]  /*0cd0*/  LDC.64 R14, c[0x0][0x390] ;  /* 0x0000e400ff0e7b82 */ /* 0x000ea20000000a00 */
[C---:B0-----:R-:W-:Y:S02]  /*0ce0*/  ISETP.GE.AND P1, PT, R20.reuse, UR5, PT ;  /* 0x0000000514007c0c */ /* 0x041fe4000bf26270 */
[C---:B------:R-:W-:Y:S02]  /*0cf0*/  ISETP.GE.AND P2, PT, R21.reuse, UR5, PT ;  /* 0x0000000515007c0c */ /* 0x040fe4000bf46270 */
[----:B------:R-:W-:Y:S02]  /*0d00*/  ISETP.GT.AND P1, PT, R20, -0x1, !P1 ;  /* 0xffffffff1400780c */ /* 0x000fe40004f24270 */
[----:B------:R-:W-:Y:S01]  /*0d10*/  ISETP.GT.AND P2, PT, R21, -0x1, !P2 ;  /* 0xffffffff1500780c */ /* 0x000fe20005744270 */
[----:B------:R-:W-:Y:S01]  /*0d20*/  IMAD R21, R13, UR5, R20 ;  /* 0x000000050d157c24 */ /* 0x000fe2000f8e0214 */
[----:B------:R-:W-:Y:S02]  /*0d30*/  PLOP3.LUT P1, PT, P1, P0, PT, 0x80, 0x8 ;  /* 0x000000000008781c */ /* 0x000fe40000f21070 */
[----:B------:R-:W-:Y:S01]  /*0d40*/  PLOP3.LUT P2, PT, P2, P0, PT, 0x80, 0x8 ;  /* 0x000000000008781c */ /* 0x000fe20001741070 */
[----:B-1----:R-:W-:-:S04]  /*0d50*/  IMAD.WIDE R16, R21, 0x4, R16 ;  /* 0x0000000415107825 */ /* 0x002fc800078e0210 */
[----:B--2---:R-:W-:-:S06]  /*0d60*/  IMAD.WIDE R14, R23, 0x4, R14 ;  /* 0x00000004170e7825 */ /* 0x004fcc00078e020e */
[----:B------:R-:W2:Y:S04]  /*0d70*/  @P1 LDG.E R21, desc[UR6][R16.64] ;  /* 0x0000000610151981 */ /* 0x000ea8000c1e1900 */
[----:B------:R-:W2:Y:S04]  /*0d80*/  @P1 LDG.E R20, desc[UR6][R14.64] ;  /* 0x000000060e141981 */ /* 0x000ea8000c1e1900 */
[----:B------:R-:W3:Y:S04]  /*0d90*/  @P2 LDG.E R23, desc[UR6][R16.64+0x4] ;  /* 0x0000040610172981 */ /* 0x000ee8000c1e1900 */
[----:B------:R-:W3:Y:S01]  /*0da0*/  @P2 LDG.E R22, desc[UR6][R14.64+0x4] ;  /* 0x000004060e162981 */ /* 0x000ee2000c1e1900 */
[----:B------:R-:W-:Y:S01]  /*0db0*/  IADD3 R19, PT, PT, R19, 0x2, RZ ;  /* 0x0000000213137810 */ /* 0x000fe20007ffe0ff */
[----:B--2---:R-:W-:-:S04]  /*0dc0*/  @P1 FFMA R4, R21, R20, R4 ;  /* 0x0000001415041223 */ /* 0x004fc80000000004 */
[----:B---3--:R-:W-:-:S07]  /*0dd0*/  @P2 FFMA R4, R23, R22, R4 ;  /* 0x0000001617042223 */ /* 0x008fce0000000004 */
.L_x_5:
[----:B------:R-:W-:Y:S05]  /*0de0*/  @!P3 BRA `(.L_x_3) ;  /* 0x000000000044b947 */ /* 0x000fea0003800000 */
[----:B------:R-:W0:Y:S01]  /*0df0*/  LDCU UR5, c[0x0][0x3a4] ;  /* 0x00007480ff0577ac */ /* 0x000e220008000800 */
[----:B------:R-:W-:Y:S01]  /*0e00*/  IMAD.IADD R20, R3, 0x1, R19 ;  /* 0x0000000103147824 */ /* 0x000fe200078e0213 */
[----:B------:R-:W-:Y:S04]  /*0e10*/  BSSY.RECONVERGENT B0, `(.L_x_3) ;  /* 0x000000e000007945 */ /* 0x000fe80003800200 */
[----:B0-----:R-:W-:-:S04]  /*0e20*/  ISETP.GE.AND P1, PT, R20, UR5, PT ;  /* 0x0000000514007c0c */ /* 0x001fc8000bf26270 */
[----:B------:R-:W-:-:S04]  /*0e30*/  ISETP.GT.AND P1, PT, R20, -0x1, !P1 ;  /* 0xffffffff1400780c */ /* 0x000fc80004f24270 */
[----:B------:R-:W-:-:S13]  /*0e40*/  PLOP3.LUT P1, PT, P1, P0, PT, 0x80, 0x8 ;  /* 0x000000000008781c */ /* 0x000fda0000f21070 */
[----:B------:R-:W-:Y:S05]  /*0e50*/  @!P1 BRA `(.L_x_6) ;  /* 0x0000000000249947 */ /* 0x000fea0003800000 */
[----:B------:R-:W0:Y:S01]  /*0e60*/  LDC.64 R14, c[0x0][0x380] ;  /* 0x0000e000ff0e7b82 */ /* 0x000e220000000a00 */
[----:B------:R-:W-:Y:S02]  /*0e70*/  IMAD R13, R13, UR5, R20 ;  /* 0x000000050d0d7c24 */ /* 0x000fe4000f8e0214 */
[----:B------:R-:W-:-:S05]  /*0e80*/  IMAD.IADD R19, R18, 0x1, R19 ;  /* 0x0000000112137824 */ /* 0x000fca00078e0213 */
[----:B------:R-:W1:Y:S01]  /*0e90*/  LDC.64 R16, c[0x0][0x390] ;  /* 0x0000e400ff107b82 */ /* 0x000e620000000a00 */
[----:B0-----:R-:W-:-:S06]  /*0ea0*/  IMAD.WIDE R14, R13, 0x4, R14 ;  /* 0x000000040d0e7825 */ /* 0x001fcc00078e020e */
[----:B------:R-:W2:Y:S01]  /*0eb0*/  LDG.E R15, desc[UR6][R14.64] ;  /* 0x000000060e0f7981 */ /* 0x000ea2000c1e1900 */
[----:B-1----:R-:W-:-:S06]  /*0ec0*/  IMAD.WIDE R16, R19, 0x4, R16 ;  /* 0x0000000413107825 */ /* 0x002fcc00078e0210 */
[----:B------:R-:W2:Y:S02]  /*0ed0*/  LDG.E R16, desc[UR6][R16.64] ;  /* 0x0000000610107981 */ /* 0x000ea4000c1e1900 */
[----:B--2---:R-:W-:-:S07]  /*0ee0*/  FFMA R4, R15, R16, R4 ;  /* 0x000000100f047223 */ /* 0x004fce0000000004 */
.L_x_6:
[----:B------:R-:W-:Y:S05]  /*0ef0*/  BSYNC.RECONVERGENT B0 ;  /* 0x0000000000007941 */ /* 0x000fea0003800200 */
.L_x_3:
[----:B------:R-:W-:Y:S05]  /*0f00*/  @P5 BRA `(.L_x_7) ;  /* 0xfffffff400345947 */ /* 0x000fea000383ffff */
[----:B------:R-:W-:Y:S05]  /*0f10*/  @P4 BRA `(.L_x_8) ;  /* 0xfffffff400104947 */ /* 0x000fea000383ffff */
.L_x_0:
[----:B------:R-:W0:Y:S01]  /*0f20*/  LDC R8, c[0x0][0x39c] ;  /* 0x0000e700ff087b82 */ /* 0x000e220000000800 */
[----:B------:R-:W1:Y:S07]  /*0f30*/  LDCU.64 UR8, c[0x0][0x3a0] ;  /* 0x00007400ff0877ac */ /* 0x000e6e0008000a00 */
[----:B------:R-:W2:Y:S01]  /*0f40*/  LDC.64 R6, c[0x0][0x388] ;  /* 0x0000e200ff067b82 */ /* 0x000ea20000000a00 */
[----:B0-----:R-:W-:-:S04]  /*0f50*/  IMAD R5, R0, R8, R5 ;  /* 0x0000000800057224 */ /* 0x001fc800078e0205 */
[----:B-1----:R-:W-:-:S04]  /*0f60*/  IMAD R2, R5, UR8, R2 ;  /* 0x0000000805027c24 */ /* 0x002fc8000f8e0202 */
[----:B------:R-:W-:-:S04]  /*0f70*/  IMAD R3, R2, UR9, R3 ;  /* 0x0000000902037c24 */ /* 0x000fc8000f8e0203 */
[----:B--2---:R-:W-:-:S05]  /*0f80*/  IMAD.WIDE R2, R3, 0x4, R6 ;  /* 0x0000000403027825 */ /* 0x004fca00078e0206 */
[----:B------:R-:W-:Y:S01]  /*0f90*/  STG.E desc[UR6][R2.64], R4 ;  /* 0x0000000402007986 */ /* 0x000fe2000c101906 */
[----:B------:R-:W-:Y:S05]  /*0fa0*/  EXIT ;  /* 0x000000000000794d */ /* 0x000fea0003800000 */
.L_x_9:
[----:B------:R-:W-:-:S00]  /*0fb0*/  BRA `(.L_x_9) ;  /* 0xfffffffc00fc7947 */ /* 0x000fc0000383ffff */
[----:B------:R-:W-:-:S00]  /*0fc0*/  NOP ;  /* 0x0000000000007918 */ /* 0x000fc00000000000 */
        /* <DEDUP_REMOVED lines=11> */
.L_x_10:


//--------------------- .nv.shared.reserved.0     --------------------------
	.section	.nv.shared.reserved.0,"aw",@nobits
	.weak		__nv_reservedSMEM_offset_0_alias
	.size		__nv_reservedSMEM_offset_0_alias, 0, 64
	.other		__nv_reservedSMEM_offset_0_alias,@"STO_CUDA_RESERVED_SHARED STV_DEFAULT"
__nv_reservedSMEM_offset_0_alias:
	.zero		0
	.zero		64


//--------------------- .nv.constant0._Z6kernelPfS_S_iiiiii --------------------------
	.section	.nv.constant0._Z6kernelPfS_S_iiiiii,"a",@progbits
	.sectionflags	@""
	.align	4
.nv.constant0._Z6kernelPfS_S_iiiiii:
	.zero		944


//--------------------- SYMBOLS --------------------------

	.type		.nv.reservedSmem.offset0,@object
	.size		.nv.reservedSmem.offset0,0x4
